//
// Generated by NVIDIA NVVM Compiler
//
// Compiler Build ID: CL-36424714
// Cuda compilation tools, release 13.0, V13.0.88
// Based on NVVM 20.0.0
//

.version 9.0
.target sm_100
.address_size 64

	// .globl	_Z24gpu_Matrix_Mul_nonsharedPfS_S_i
// _ZZ21gpu_Matrix_Mul_sharedPfS_S_iE8shared_a has been demoted
// _ZZ21gpu_Matrix_Mul_sharedPfS_S_iE8shared_b has been demoted

.visible .entry _Z24gpu_Matrix_Mul_nonsharedPfS_S_i(
	.param .u64 .ptr .align 1 _Z24gpu_Matrix_Mul_nonsharedPfS_S_i_param_0,
	.param .u64 .ptr .align 1 _Z24gpu_Matrix_Mul_nonsharedPfS_S_i_param_1,
	.param .u64 .ptr .align 1 _Z24gpu_Matrix_Mul_nonsharedPfS_S_i_param_2,
	.param .u32 _Z24gpu_Matrix_Mul_nonsharedPfS_S_i_param_3
)
{
	.reg .pred 	%p<10>;
	.reg .b32 	%r<40>;
	.reg .b32 	%f<55>;
	.reg .b64 	%rd<66>;

	ld.param.u64 	%rd15, [_Z24gpu_Matrix_Mul_nonsharedPfS_S_i_param_0];
	ld.param.u64 	%rd16, [_Z24gpu_Matrix_Mul_nonsharedPfS_S_i_param_1];
	ld.param.u64 	%rd14, [_Z24gpu_Matrix_Mul_nonsharedPfS_S_i_param_2];
	ld.param.u32 	%r16, [_Z24gpu_Matrix_Mul_nonsharedPfS_S_i_param_3];
	cvta.to.global.u64 	%rd1, %rd16;
	cvta.to.global.u64 	%rd2, %rd15;
	mov.u32 	%r17, %ctaid.x;
	shl.b32 	%r18, %r17, 1;
	mov.u32 	%r19, %tid.x;
	add.s32 	%r1, %r18, %r19;
	setp.lt.s32 	%p1, %r16, 1;
	@%p1 bra 	$L__BB0_12;
	cvta.to.global.u64 	%rd17, %rd14;
	mov.u32 	%r21, %tid.y;
	mov.u32 	%r22, %ctaid.y;
	shl.b32 	%r23, %r22, 1;
	add.s32 	%r24, %r23, %r21;
	mul.lo.s32 	%r2, %r16, %r24;
	add.s32 	%r25, %r2, %r1;
	mul.wide.s32 	%rd18, %r25, 4;
	add.s64 	%rd3, %rd17, %rd18;
	ld.global.f32 	%f52, [%rd3];
	and.b32  	%r3, %r16, 7;
	setp.lt.u32 	%p2, %r16, 8;
	mov.b32 	%r38, 0;
	@%p2 bra 	$L__BB0_4;
	and.b32  	%r26, %r16, 2147483640;
	neg.s32 	%r36, %r26;
	mul.wide.u32 	%rd19, %r16, 4;
	add.s64 	%rd4, %rd1, %rd19;
	mul.wide.u32 	%rd20, %r16, 8;
	add.s64 	%rd5, %rd1, %rd20;
	mul.wide.u32 	%rd21, %r16, 12;
	add.s64 	%rd6, %rd1, %rd21;
	mul.wide.u32 	%rd22, %r16, 16;
	add.s64 	%rd7, %rd1, %rd22;
	mul.wide.u32 	%rd23, %r16, 20;
	add.s64 	%rd8, %rd1, %rd23;
	mul.wide.u32 	%rd24, %r16, 24;
	add.s64 	%rd9, %rd1, %rd24;
	mul.wide.u32 	%rd25, %r16, 28;
	add.s64 	%rd10, %rd1, %rd25;
	mul.wide.u32 	%rd26, %r2, 4;
	add.s64 	%rd27, %rd26, %rd2;
	add.s64 	%rd65, %rd27, 16;
	mov.u32 	%r35, %r1;
$L__BB0_3:
	.pragma "nounroll";
	and.b32  	%r38, %r16, 2147483640;
	mul.wide.s32 	%rd28, %r35, 4;
	add.s64 	%rd29, %rd4, %rd28;
	add.s64 	%rd30, %rd5, %rd28;
	add.s64 	%rd31, %rd6, %rd28;
	add.s64 	%rd32, %rd7, %rd28;
	add.s64 	%rd33, %rd8, %rd28;
	add.s64 	%rd34, %rd9, %rd28;
	add.s64 	%rd35, %rd10, %rd28;
	add.s64 	%rd36, %rd1, %rd28;
	ld.global.f32 	%f9, [%rd65+-16];
	ld.global.f32 	%f10, [%rd36];
	fma.rn.f32 	%f11, %f9, %f10, %f52;
	st.global.f32 	[%rd3], %f11;
	ld.global.f32 	%f12, [%rd65+-12];
	ld.global.f32 	%f13, [%rd29];
	fma.rn.f32 	%f14, %f12, %f13, %f11;
	st.global.f32 	[%rd3], %f14;
	ld.global.f32 	%f15, [%rd65+-8];
	ld.global.f32 	%f16, [%rd30];
	fma.rn.f32 	%f17, %f15, %f16, %f14;
	st.global.f32 	[%rd3], %f17;
	ld.global.f32 	%f18, [%rd65+-4];
	ld.global.f32 	%f19, [%rd31];
	fma.rn.f32 	%f20, %f18, %f19, %f17;
	st.global.f32 	[%rd3], %f20;
	ld.global.f32 	%f21, [%rd65];
	ld.global.f32 	%f22, [%rd32];
	fma.rn.f32 	%f23, %f21, %f22, %f20;
	st.global.f32 	[%rd3], %f23;
	ld.global.f32 	%f24, [%rd65+4];
	ld.global.f32 	%f25, [%rd33];
	fma.rn.f32 	%f26, %f24, %f25, %f23;
	st.global.f32 	[%rd3], %f26;
	ld.global.f32 	%f27, [%rd65+8];
	ld.global.f32 	%f28, [%rd34];
	fma.rn.f32 	%f29, %f27, %f28, %f26;
	st.global.f32 	[%rd3], %f29;
	ld.global.f32 	%f30, [%rd65+12];
	ld.global.f32 	%f31, [%rd35];
	fma.rn.f32 	%f52, %f30, %f31, %f29;
	st.global.f32 	[%rd3], %f52;
	add.s32 	%r36, %r36, 8;
	shl.b32 	%r27, %r16, 3;
	add.s32 	%r35, %r35, %r27;
	add.s64 	%rd65, %rd65, 32;
	setp.ne.s32 	%p3, %r36, 0;
	@%p3 bra 	$L__BB0_3;
$L__BB0_4:
	setp.eq.s32 	%p4, %r3, 0;
	@%p4 bra 	$L__BB0_12;
	and.b32  	%r11, %r16, 3;
	setp.lt.u32 	%p5, %r3, 4;
	@%p5 bra 	$L__BB0_7;
	add.s32 	%r28, %r38, %r2;
	mul.wide.u32 	%rd37, %r28, 4;
	add.s64 	%rd38, %rd2, %rd37;
	ld.global.f32 	%f32, [%rd38];
	mad.lo.s32 	%r29, %r38, %r16, %r1;
	mul.wide.s32 	%rd39, %r29, 4;
	add.s64 	%rd40, %rd1, %rd39;
	ld.global.f32 	%f33, [%rd40];
	fma.rn.f32 	%f34, %f32, %f33, %f52;
	st.global.f32 	[%rd3], %f34;
	cvt.u64.u32 	%rd41, %r2;
	cvt.u64.u32 	%rd42, %r38;
	add.s64 	%rd43, %rd42, %rd41;
	shl.b64 	%rd44, %rd43, 2;
	add.s64 	%rd45, %rd2, %rd44;
	ld.global.f32 	%f35, [%rd45+4];
	mul.wide.u32 	%rd46, %r16, 4;
	add.s64 	%rd47, %rd40, %rd46;
	ld.global.f32 	%f36, [%rd47];
	fma.rn.f32 	%f37, %f35, %f36, %f34;
	st.global.f32 	[%rd3], %f37;
	ld.global.f32 	%f38, [%rd45+8];
	add.s64 	%rd48, %rd47, %rd46;
	ld.global.f32 	%f39, [%rd48];
	fma.rn.f32 	%f40, %f38, %f39, %f37;
	st.global.f32 	[%rd3], %f40;
	ld.global.f32 	%f41, [%rd45+12];
	add.s64 	%rd49, %rd48, %rd46;
	ld.global.f32 	%f42, [%rd49];
	fma.rn.f32 	%f52, %f41, %f42, %f40;
	st.global.f32 	[%rd3], %f52;
	add.s32 	%r38, %r38, 4;
$L__BB0_7:
	setp.eq.s32 	%p6, %r11, 0;
	@%p6 bra 	$L__BB0_12;
	setp.eq.s32 	%p7, %r11, 1;
	@%p7 bra 	$L__BB0_10;
	add.s32 	%r30, %r38, %r2;
	mul.wide.u32 	%rd50, %r30, 4;
	add.s64 	%rd51, %rd2, %rd50;
	ld.global.f32 	%f43, [%rd51];
	mad.lo.s32 	%r31, %r38, %r16, %r1;
	mul.wide.s32 	%rd52, %r31, 4;
	add.s64 	%rd53, %rd1, %rd52;
	ld.global.f32 	%f44, [%rd53];
	fma.rn.f32 	%f45, %f43, %f44, %f52;
	st.global.f32 	[%rd3], %f45;
	cvt.u64.u32 	%rd54, %r2;
	cvt.u64.u32 	%rd55, %r38;
	add.s64 	%rd56, %rd55, %rd54;
	shl.b64 	%rd57, %rd56, 2;
	add.s64 	%rd58, %rd2, %rd57;
	ld.global.f32 	%f46, [%rd58+4];
	mul.wide.u32 	%rd59, %r16, 4;
	add.s64 	%rd60, %rd53, %rd59;
	ld.global.f32 	%f47, [%rd60];
	fma.rn.f32 	%f52, %f46, %f47, %f45;
	st.global.f32 	[%rd3], %f52;
	add.s32 	%r38, %r38, 2;
$L__BB0_10:
	and.b32  	%r32, %r16, 1;
	setp.eq.b32 	%p8, %r32, 1;
	not.pred 	%p9, %p8;
	@%p9 bra 	$L__BB0_12;
	add.s32 	%r33, %r38, %r2;
	mul.wide.u32 	%rd61, %r33, 4;
	add.s64 	%rd62, %rd2, %rd61;
	ld.global.f32 	%f48, [%rd62];
	mad.lo.s32 	%r34, %r38, %r16, %r1;
	mul.wide.s32 	%rd63, %r34, 4;
	add.s64 	%rd64, %rd1, %rd63;
	ld.global.f32 	%f49, [%rd64];
	fma.rn.f32 	%f50, %f48, %f49, %f52;
	st.global.f32 	[%rd3], %f50;
$L__BB0_12:
	ret;

}
	// .globl	_Z21gpu_Matrix_Mul_sharedPfS_S_i
.visible .entry _Z21gpu_Matrix_Mul_sharedPfS_S_i(
	.param .u64 .ptr .align 1 _Z21gpu_Matrix_Mul_sharedPfS_S_i_param_0,
	.param .u64 .ptr .align 1 _Z21gpu_Matrix_Mul_sharedPfS_S_i_param_1,
	.param .u64 .ptr .align 1 _Z21gpu_Matrix_Mul_sharedPfS_S_i_param_2,
	.param .u32 _Z21gpu_Matrix_Mul_sharedPfS_S_i_param_3
)
{
	.reg .pred 	%p<2>;
	.reg .b32 	%r<21>;
	.reg .b32 	%f<3>;
	.reg .b64 	%rd<9>;
	// demoted variable
	.shared .align 4 .b8 _ZZ21gpu_Matrix_Mul_sharedPfS_S_iE8shared_a[16];
	// demoted variable
	.shared .align 4 .b8 _ZZ21gpu_Matrix_Mul_sharedPfS_S_iE8shared_b[16];
	ld.param.u64 	%rd1, [_Z21gpu_Matrix_Mul_sharedPfS_S_i_param_0];
	ld.param.u64 	%rd2, [_Z21gpu_Matrix_Mul_sharedPfS_S_i_param_1];
	ld.param.u32 	%r1, [_Z21gpu_Matrix_Mul_sharedPfS_S_i_param_3];
	setp.lt.s32 	%p1, %r1, 2;
	@%p1 bra 	$L__BB1_2;
	mov.u32 	%r2, %tid.x;
	mov.u32 	%r3, %tid.y;
	cvta.to.global.u64 	%rd3, %rd1;
	cvta.to.global.u64 	%rd4, %rd2;
	mov.u32 	%r4, %ctaid.y;
	shl.b32 	%r5, %r4, 1;
	add.s32 	%r6, %r5, %r3;
	mad.lo.s32 	%r7, %r1, %r6, %r2;
	mul.wide.u32 	%rd5, %r7, 4;
	add.s64 	%rd6, %rd3, %rd5;
	ld.global.f32 	%f1, [%rd6];
	shl.b32 	%r8, %r2, 3;
	mov.u32 	%r9, _ZZ21gpu_Matrix_Mul_sharedPfS_S_iE8shared_a;
	add.s32 	%r10, %r9, %r8;
	shl.b32 	%r11, %r3, 2;
	add.s32 	%r12, %r10, %r11;
	st.shared.f32 	[%r12], %f1;
	mov.u32 	%r13, %ctaid.x;
	shl.b32 	%r14, %r13, 1;
	add.s32 	%r15, %r14, %r2;
	mad.lo.s32 	%r16, %r1, %r3, %r15;
	mul.wide.u32 	%rd7, %r16, 4;
	add.s64 	%rd8, %rd4, %rd7;
	ld.global.f32 	%f2, [%rd8];
	shl.b32 	%r17, %r3, 3;
	mov.u32 	%r18, _ZZ21gpu_Matrix_Mul_sharedPfS_S_iE8shared_b;
	add.s32 	%r19, %r18, %r17;
	add.s32 	%r20, %r19, %r11;
	st.shared.f32 	[%r20], %f2;
	bar.sync 	0;
$L__BB1_2:
	ret;

}


// ===== COMPILED SASS (sm_100) =====

	.target	sm_100

	.elftype	@"ET_EXEC"


//--------------------- .note.nv.tkinfo           --------------------------
	.section	.note.nv.tkinfo,"",@"SHT_NOTE"
	.sectionflags	@"SHF_NOTE_NV_TKINFO"
	.tkinfo
        /*0018*/ 	.word	0x00000002
        /*0030*/ 	.string	""
        /*0030*/ 	.string	"ptxas"
        /*0030*/ 	.string	"Cuda compilation tools, release 13.0, V13.0.88"
        /*0030*/ 	.string	"Build cuda_13.0.r13.0/compiler.36424714_0"
        /*0030*/ 	.string	"-arch sm_100 -m 64 "



//--------------------- .note.nv.cuinfo           --------------------------
	.section	.note.nv.cuinfo,"",@"SHT_NOTE"
	.sectionflags	@"SHF_NOTE_NV_CUINFO"
        /*0018*/ 	.short	0x0002
        /*001a*/ 	.short	0x0064
        /*001c*/ 	.short	0x0082
	.zero		2


//--------------------- .nv.info                  --------------------------
	.section	.nv.info,"",@"SHT_CUDA_INFO"
	.align	4


	//----- nvinfo : EIATTR_REGCOUNT
	.align		4
        /*0000*/ 	.byte	0x04, 0x2f
        /*0002*/ 	.short	(.L_1 - .L_0)
	.align		4
.L_0:
        /*0004*/ 	.word	index@(_Z24gpu_Matrix_Mul_nonsharedPfS_S_i)
        /*0008*/ 	.word	0x00000018


	//----- nvinfo : EIATTR_FRAME_SIZE
	.align		4
.L_1:
        /*000c*/ 	.byte	0x04, 0x11
        /*000e*/ 	.short	(.L_3 - .L_2)
	.align		4
.L_2:
        /*0010*/ 	.word	index@(_Z24gpu_Matrix_Mul_nonsharedPfS_S_i)
        /*0014*/ 	.word	0x00000000


	//----- nvinfo : EIATTR_REGCOUNT
	.align		4
.L_3:
        /*0018*/ 	.byte	0x04, 0x2f
        /*001a*/ 	.short	(.L_5 - .L_4)
	.align		4
.L_4:
        /*001c*/ 	.word	index@(_Z21gpu_Matrix_Mul_sharedPfS_S_i)
        /*0020*/ 	.word	0x00000010


	//----- nvinfo : EIATTR_FRAME_SIZE
	.align		4
.L_5:
        /*0024*/ 	.byte	0x04, 0x11
        /*0026*/ 	.short	(.L_7 - .L_6)
	.align		4
.L_6:
        /*0028*/ 	.word	index@(_Z21gpu_Matrix_Mul_sharedPfS_S_i)
        /*002c*/ 	.word	0x00000000


	//----- nvinfo : EIATTR_MIN_STACK_SIZE
	.align		4
.L_7:
        /*0030*/ 	.byte	0x04, 0x12
        /*0032*/ 	.short	(.L_9 - .L_8)
	.align		4
.L_8:
        /*0034*/ 	.word	index@(_Z21gpu_Matrix_Mul_sharedPfS_S_i)
        /*0038*/ 	.word	0x00000000


	//----- nvinfo : EIATTR_MIN_STACK_SIZE
	.align		4
.L_9:
        /*003c*/ 	.byte	0x04, 0x12
        /*003e*/ 	.short	(.L_11 - .L_10)
	.align		4
.L_10:
        /*0040*/ 	.word	index@(_Z24gpu_Matrix_Mul_nonsharedPfS_S_i)
        /*0044*/ 	.word	0x00000000
.L_11:


//--------------------- .nv.compat                --------------------------
	.section	.nv.compat,"",@"SHT_CUDA_COMPAT_INFO"
	.align	4
        /*0000*/ 	.byte	0x02, 0x09, 0x00, 0x00, 0x02, 0x02, 0x01, 0x00, 0x02, 0x05, 0x05, 0x00, 0x03, 0x07, 0x01, 0x01
        /*0010*/ 	.byte	0x02, 0x03, 0x00, 0x00, 0x02, 0x06, 0x01, 0x00, 0x04, 0x0b, 0x08, 0x00, 0x09, 0x00, 0x00, 0x00
        /*0020*/ 	.byte	0x00, 0x00, 0x00, 0x00


//--------------------- .nv.info._Z21gpu_Matrix_Mul_sharedPfS_S_i --------------------------
	.section	.nv.info._Z21gpu_Matrix_Mul_sharedPfS_S_i,"",@"SHT_CUDA_INFO"
	.sectionflags	@""
	.align	4


	//----- nvinfo : EIATTR_CUDA_API_VERSION
	.align		4
        /*0000*/ 	.byte	0x04, 0x37
        /*0002*/ 	.short	(.L_13 - .L_12)
.L_12:
        /*0004*/ 	.word	0x00000082


	//----- nvinfo : EIATTR_KPARAM_INFO
	.align		4
.L_13:
        /*0008*/ 	.byte	0x04, 0x17
        /*000a*/ 	.short	(.L_15 - .L_14)
.L_14:
        /*000c*/ 	.word	0x00000000
        /*0010*/ 	.short	0x0003
        /*0012*/ 	.short	0x0018
        /*0014*/ 	.byte	0x00, 0xf0, 0x11, 0x00


	//----- nvinfo : EIATTR_KPARAM_INFO
	.align		4
.L_15:
        /*0018*/ 	.byte	0x04, 0x17
        /*001a*/ 	.short	(.L_17 - .L_16)
.L_16:
        /*001c*/ 	.word	0x00000000
        /*0020*/ 	.short	0x0002
        /*0022*/ 	.short	0x0010
        /*0024*/ 	.byte	0x00, 0xf5, 0x21, 0x00


	//----- nvinfo : EIATTR_KPARAM_INFO
	.align		4
.L_17:
        /*0028*/ 	.byte	0x04, 0x17
        /*002a*/ 	.short	(.L_19 - .L_18)
.L_18:
        /*002c*/ 	.word	0x00000000
        /*0030*/ 	.short	0x0001
        /*0032*/ 	.short	0x0008
        /*0034*/ 	.byte	0x00, 0xf5, 0x21, 0x00


	//----- nvinfo : EIATTR_KPARAM_INFO
	.align		4
.L_19:
        /*0038*/ 	.byte	0x04, 0x17
        /*003a*/ 	.short	(.L_21 - .L_20)
.L_20:
        /*003c*/ 	.word	0x00000000
        /*0040*/ 	.short	0x0000
        /*0042*/ 	.short	0x0000
        /*0044*/ 	.byte	0x00, 0xf5, 0x21, 0x00


	//----- nvinfo : EIATTR_SPARSE_MMA_MASK
	.align		4
.L_21:
        /*0048*/ 	.byte	0x03, 0x50
        /*004a*/ 	.short	0x0000


	//----- nvinfo : EIATTR_MAXREG_COUNT
	.align		4
        /*004c*/ 	.byte	0x03, 0x1b
        /*004e*/ 	.short	0x00ff


	//----- nvinfo : EIATTR_NUM_BARRIERS
	.align		4
        /*0050*/ 	.byte	0x02, 0x4c
        /*0052*/ 	.byte	0x01
	.zero		1


	//----- nvinfo : EIATTR_MERCURY_ISA_VERSION
	.align		4
        /*0054*/ 	.byte	0x03, 0x5f
        /*0056*/ 	.short	0x0101


	//----- nvinfo : EIATTR_VRC_CTA_INIT_COUNT
	.align		4
        /*0058*/ 	.byte	0x02, 0x4a
	.zero		1
	.zero		1


	//----- nvinfo : EIATTR_EXIT_INSTR_OFFSETS
	.align		4
        /*005c*/ 	.byte	0x04, 0x1c
        /*005e*/ 	.short	(.L_23 - .L_22)


	//   ....[0]....
.L_22:
        /*0060*/ 	.word	0x00000030


	//   ....[1]....
        /*0064*/ 	.word	0x000001f0


	//----- nvinfo : EIATTR_CBANK_PARAM_SIZE
	.align		4
.L_23:
        /*0068*/ 	.byte	0x03, 0x19
        /*006a*/ 	.short	0x001c


	//----- nvinfo : EIATTR_PARAM_CBANK
	.align		4
        /*006c*/ 	.byte	0x04, 0x0a
        /*006e*/ 	.short	(.L_25 - .L_24)
	.align		4
.L_24:
        /*0070*/ 	.word	index@(.nv.constant0._Z21gpu_Matrix_Mul_sharedPfS_S_i)
        /*0074*/ 	.short	0x0380
        /*0076*/ 	.short	0x001c


	//----- nvinfo : EIATTR_SW_WAR
	.align		4
.L_25:
        /*0078*/ 	.byte	0x04, 0x36
        /*007a*/ 	.short	(.L_27 - .L_26)
.L_26:
        /*007c*/ 	.word	0x00000008
.L_27:


//--------------------- .nv.info._Z24gpu_Matrix_Mul_nonsharedPfS_S_i --------------------------
	.section	.nv.info._Z24gpu_Matrix_Mul_nonsharedPfS_S_i,"",@"SHT_CUDA_INFO"
	.sectionflags	@""
	.align	4


	//----- nvinfo : EIATTR_CUDA_API_VERSION
	.align		4
        /*0000*/ 	.byte	0x04, 0x37
        /*0002*/ 	.short	(.L_29 - .L_28)
.L_28:
        /*0004*/ 	.word	0x00000082


	//----- nvinfo : EIATTR_KPARAM_INFO
	.align		4
.L_29:
        /*0008*/ 	.byte	0x04, 0x17
        /*000a*/ 	.short	(.L_31 - .L_30)
.L_30:
        /*000c*/ 	.word	0x00000000
        /*0010*/ 	.short	0x0003
        /*0012*/ 	.short	0x0018
        /*0014*/ 	.byte	0x00, 0xf0, 0x11, 0x00


	//----- nvinfo : EIATTR_KPARAM_INFO
	.align		4
.L_31:
        /*0018*/ 	.byte	0x04, 0x17
        /*001a*/ 	.short	(.L_33 - .L_32)
.L_32:
        /*001c*/ 	.word	0x00000000
        /*0020*/ 	.short	0x0002
        /*0022*/ 	.short	0x0010
        /*0024*/ 	.byte	0x00, 0xf5, 0x21, 0x00


	//----- nvinfo : EIATTR_KPARAM_INFO
	.align		4
.L_33:
        /*0028*/ 	.byte	0x04, 0x17
        /*002a*/ 	.short	(.L_35 - .L_34)
.L_34:
        /*002c*/ 	.word	0x00000000
        /*0030*/ 	.short	0x0001
        /*0032*/ 	.short	0x0008
        /*0034*/ 	.byte	0x00, 0xf5, 0x21, 0x00


	//----- nvinfo : EIATTR_KPARAM_INFO
	.align		4
.L_35:
        /*0038*/ 	.byte	0x04, 0x17
        /*003a*/ 	.short	(.L_37 - .L_36)
.L_36:
        /*003c*/ 	.word	0x00000000
        /*0040*/ 	.short	0x0000
        /*0042*/ 	.short	0x0000
        /*0044*/ 	.byte	0x00, 0xf5, 0x21, 0x00


	//----- nvinfo : EIATTR_SPARSE_MMA_MASK
	.align		4
.L_37:
        /*0048*/ 	.byte	0x03, 0x50
        /*004a*/ 	.short	0x0000


	//----- nvinfo : EIATTR_MAXREG_COUNT
	.align		4
        /*004c*/ 	.byte	0x03, 0x1b
        /*004e*/ 	.short	0x00ff


	//----- nvinfo : EIATTR_MERCURY_ISA_VERSION
	.align		4
        /*0050*/ 	.byte	0x03, 0x5f
        /*0052*/ 	.short	0x0101


	//----- nvinfo : EIATTR_VRC_CTA_INIT_COUNT
	.align		4
        /*0054*/ 	.byte	0x02, 0x4a
	.zero		1
	.zero		1


	//----- nvinfo : EIATTR_EXIT_INSTR_OFFSETS
	.align		4
        /*0058*/ 	.byte	0x04, 0x1c
        /*005a*/ 	.short	(.L_39 - .L_38)


	//   ....[0]....
.L_38:
        /*005c*/ 	.word	0x00000050


	//   ....[1]....
        /*0060*/ 	.word	0x00000610


	//   ....[2]....
        /*0064*/ 	.word	0x00000880


	//   ....[3]....
        /*0068*/ 	.word	0x00000a40


	//   ....[4]....
        /*006c*/ 	.word	0x00000af0


	//----- nvinfo : EIATTR_CBANK_PARAM_SIZE
	.align		4
.L_39:
        /*0070*/ 	.byte	0x03, 0x19
        /*0072*/ 	.short	0x001c


	//----- nvinfo : EIATTR_PARAM_CBANK
	.align		4
        /*0074*/ 	.byte	0x04, 0x0a
        /*0076*/ 	.short	(.L_41 - .L_40)
	.align		4
.L_40:
        /*0078*/ 	.word	index@(.nv.constant0._Z24gpu_Matrix_Mul_nonsharedPfS_S_i)
        /*007c*/ 	.short	0x0380
        /*007e*/ 	.short	0x001c


	//----- nvinfo : EIATTR_SW_WAR
	.align		4
.L_41:
        /*0080*/ 	.byte	0x04, 0x36
        /*0082*/ 	.short	(.L_43 - .L_42)
.L_42:
        /*0084*/ 	.word	0x00000008
.L_43:


//--------------------- .nv.callgraph             --------------------------
	.section	.nv.callgraph,"",@"SHT_CUDA_CALLGRAPH"
	.align	4
	.sectionentsize	8
	.align		4
        /*0000*/ 	.word	0x00000000
	.align		4
        /*0004*/ 	.word	0xffffffff
	.align		4
        /*0008*/ 	.word	0x00000000
	.align		4
        /*000c*/ 	.word	0xfffffffe
	.align		4
        /*0010*/ 	.word	0x00000000
	.align		4
        /*0014*/ 	.word	0xfffffffd
	.align		4
        /*0018*/ 	.word	0x00000000
	.align		4
        /*001c*/ 	.word	0xfffffffc


//--------------------- .text._Z21gpu_Matrix_Mul_sharedPfS_S_i --------------------------
	.section	.text._Z21gpu_Matrix_Mul_sharedPfS_S_i,"ax",@progbits
	.align	128
        .global         _Z21gpu_Matrix_Mul_sharedPfS_S_i
        .type           _Z21gpu_Matrix_Mul_sharedPfS_S_i,@function
        .size           _Z21gpu_Matrix_Mul_sharedPfS_S_i,(.L_x_6 - _Z21gpu_Matrix_Mul_sharedPfS_S_i)
        .other          _Z21gpu_Matrix_Mul_sharedPfS_S_i,@"STO_CUDA_ENTRY STV_DEFAULT"
_Z21gpu_Matrix_Mul_sharedPfS_S_i:
.text._Z21gpu_Matrix_Mul_sharedPfS_S_i:
[----:B------:R-:W-:Y:S08]  /*0000*/  LDC R1, c[0x0][0x37c] ;  /* 0x0000df00ff017b82 */ /* 0x000ff00000000800 */
[----:B------:R-:W0:Y:S02]  /*0010*/  LDC R9, c[0x0][0x398] ;  /* 0x0000e600ff097b82 */ /* 0x000e240000000800 */
[----:B0-----:R-:W-:-:S13]  /*0020*/  ISETP.GE.AND P0, PT, R9, 0x2, PT ;  /* 0x000000020900780c */ /* 0x001fda0003f06270 */
[----:B------:R-:W-:Y:S05]  /*0030*/  @!P0 EXIT ;  /* 0x000000000000894d */ /* 0x000fea0003800000 */
[----:B------:R-:W0:Y:S01]  /*0040*/  S2R R13, SR_TID.Y ;  /* 0x00000000000d7919 */ /* 0x000e220000002200 */
[----:B------:R-:W1:Y:S01]  /*0050*/  LDC.64 R2, c[0x0][0x380] ;  /* 0x0000e000ff027b82 */ /* 0x000e620000000a00 */
[----:B------:R-:W2:Y:S01]  /*0060*/  LDCU.64 UR4, c[0x0][0x358] ;  /* 0x00006b00ff0477ac */ /* 0x000ea20008000a00 */
[----:B------:R-:W0:Y:S01]  /*0070*/  S2R R0, SR_CTAID.Y ;  /* 0x0000000000007919 */ /* 0x000e220000002600 */
[----:B------:R-:W3:Y:S05]  /*0080*/  S2R R11, SR_TID.X ;  /* 0x00000000000b7919 */ /* 0x000eea0000002100 */
[----:B------:R-:W4:Y:S01]  /*0090*/  LDC.64 R4, c[0x0][0x388] ;  /* 0x0000e200ff047b82 */ /* 0x000f220000000a00 */
[----:B------:R-:W5:Y:S01]  /*00a0*/  S2R R6, SR_CTAID.X ;  /* 0x0000000000067919 */ /* 0x000f620000002500 */
[----:B0-----:R-:W-:-:S05]  /*00b0*/  LEA R0, R0, R13, 0x1 ;  /* 0x0000000d00007211 */ /* 0x001fca00078e08ff */
[----:B---3--:R-:W-:Y:S01]  /*00c0*/  IMAD R7, R0, R9, R11 ;  /* 0x0000000900077224 */ /* 0x008fe200078e020b */
[----:B-----5:R-:W-:-:S03]  /*00d0*/  LEA R6, R6, R11, 0x1 ;  /* 0x0000000b06067211 */ /* 0x020fc600078e08ff */
[----:B-1----:R-:W-:-:S04]  /*00e0*/  IMAD.WIDE.U32 R2, R7, 0x4, R2 ;  /* 0x0000000407027825 */ /* 0x002fc800078e0002 */
[----:B------:R-:W-:Y:S02]  /*00f0*/  IMAD R9, R13, R9, R6 ;  /* 0x000000090d097224 */ /* 0x000fe400078e0206 */
[----:B--2---:R-:W2:Y:S02]  /*0100*/  LDG.E R2, desc[UR4][R2.64] ;  /* 0x0000000402027981 */ /* 0x004ea4000c1e1900 */
[----:B----4-:R-:W-:-:S06]  /*0110*/  IMAD.WIDE.U32 R4, R9, 0x4, R4 ;  /* 0x0000000409047825 */ /* 0x010fcc00078e0004 */
[----:B------:R-:W3:Y:S01]  /*0120*/  LDG.E R4, desc[UR4][R4.64] ;  /* 0x0000000404047981 */ /* 0x000ee2000c1e1900 */
[----:B------:R-:W0:Y:S01]  /*0130*/  S2UR UR6, SR_CgaCtaId ;  /* 0x00000000000679c3 */ /* 0x000e220000008800 */
[----:B------:R-:W-:Y:S02]  /*0140*/  UMOV UR4, 0x400 ;  /* 0x0000040000047882 */ /* 0x000fe40000000000 */
[----:B------:R-:W-:Y:S02]  /*0150*/  UIADD3 UR5, UPT, UPT, UR4, 0x10, URZ ;  /* 0x0000001004057890 */ /* 0x000fe4000fffe0ff */
[----:B0-----:R-:W-:Y:S02]  /*0160*/  ULEA UR4, UR6, UR4, 0x18 ;  /* 0x0000000406047291 */ /* 0x001fe4000f8ec0ff */
[----:B------:R-:W-:-:S04]  /*0170*/  ULEA UR5, UR6, UR5, 0x18 ;  /* 0x0000000506057291 */ /* 0x000fc8000f8ec0ff */
[----:B------:R-:W-:Y:S02]  /*0180*/  LEA R0, R11, UR4, 0x3 ;  /* 0x000000040b007c11 */ /* 0x000fe4000f8e18ff */
[C---:B------:R-:W-:Y:S02]  /*0190*/  LEA R6, R13.reuse, UR5, 0x3 ;  /* 0x000000050d067c11 */ /* 0x040fe4000f8e18ff */
[C---:B------:R-:W-:Y:S02]  /*01a0*/  LEA R7, R13.reuse, R0, 0x2 ;  /* 0x000000000d077211 */ /* 0x040fe400078e10ff */
[----:B------:R-:W-:-:S03]  /*01b0*/  LEA R9, R13, R6, 0x2 ;  /* 0x000000060d097211 */ /* 0x000fc600078e10ff */
[----:B--2---:R-:W-:Y:S04]  /*01c0*/  STS [R7], R2 ;  /* 0x0000000207007388 */ /* 0x004fe80000000800 */
[----:B---3--:R-:W-:Y:S01]  /*01d0*/  STS [R9], R4 ;  /* 0x0000000409007388 */ /* 0x008fe20000000800 */
[----:B------:R-:W-:Y:S06]  /*01e0*/  BAR.SYNC.DEFER_BLOCKING 0x0 ;  /* 0x0000000000007b1d */ /* 0x000fec0000010000 */
[----:B------:R-:W-:Y:S05]  /*01f0*/  EXIT ;  /* 0x000000000000794d */ /* 0x000fea0003800000 */
.L_x_0:
[----:B------:R-:W-:-:S00]  /*0200*/  BRA `(.L_x_0) ;  /* 0xfffffffc00fc7947 */ /* 0x000fc0000383ffff */
[----:B------:R-:W-:-:S00]  /*0210*/  NOP ;  /* 0x0000000000007918 */ /* 0x000fc00000000000 */
        /* <DEDUP_REMOVED lines=14> */
.L_x_6:


//--------------------- .text._Z24gpu_Matrix_Mul_nonsharedPfS_S_i --------------------------
	.section	.text._Z24gpu_Matrix_Mul_nonsharedPfS_S_i,"ax",@progbits
	.align	128
        .global         _Z24gpu_Matrix_Mul_nonsharedPfS_S_i
        .type           _Z24gpu_Matrix_Mul_nonsharedPfS_S_i,@function
        .size           _Z24gpu_Matrix_Mul_nonsharedPfS_S_i,(.L_x_7 - _Z24gpu_Matrix_Mul_nonsharedPfS_S_i)
        .other          _Z24gpu_Matrix_Mul_nonsharedPfS_S_i,@"STO_CUDA_ENTRY STV_DEFAULT"
_Z24gpu_Matrix_Mul_nonsharedPfS_S_i:
.text._Z24gpu_Matrix_Mul_nonsharedPfS_S_i:
[----:B------:R-:W-:Y:S01]  /*0000*/  LDC R1, c[0x0][0x37c] ;  /* 0x0000df00ff017b82 */ /* 0x000fe20000000800 */
[----:B------:R-:W0:Y:S01]  /*0010*/  LDCU UR5, c[0x0][0x398] ;  /* 0x00007300ff0577ac */ /* 0x000e220008000800 */
[----:B------:R-:W1:Y:S01]  /*0020*/  S2R R5, SR_CTAID.X ;  /* 0x0000000000057919 */ /* 0x000e620000002500 */
[----:B0-----:R-:W-:-:S06]  /*0030*/  UISETP.GE.AND UP0, UPT, UR5, 0x1, UPT ;  /* 0x000000010500788c */ /* 0x001fcc000bf06270 */
[----:B------:R-:W-:-:S13]  /*0040*/  PLOP3.LUT P0, PT, PT, PT, UP0, 0x80, 0x8 ;  /* 0x000000000008781c */ /* 0x000fda0003f0f008 */
[----:B-1----:R-:W-:Y:S05]  /*0050*/  @!P0 EXIT ;  /* 0x000000000000894d */ /* 0x002fea0003800000 */
[----:B------:R-:W0:Y:S01]  /*0060*/  S2R R0, SR_TID.Y ;  /* 0x0000000000007919 */ /* 0x000e220000002200 */
[----:B------:R-:W1:Y:S01]  /*0070*/  LDC.64 R2, c[0x0][0x390] ;  /* 0x0000e400ff027b82 */ /* 0x000e620000000a00 */
[----:B------:R-:W2:Y:S01]  /*0080*/  LDCU.64 UR16, c[0x0][0x358] ;  /* 0x00006b00ff1077ac */ /* 0x000ea20008000a00 */
[----:B------:R-:W0:Y:S01]  /*0090*/  S2R R7, SR_CTAID.Y ;  /* 0x0000000000077919 */ /* 0x000e220000002600 */
[----:B------:R-:W3:Y:S01]  /*00a0*/  S2R R4, SR_TID.X ;  /* 0x0000000000047919 */ /* 0x000ee20000002100 */
[----:B0-----:R-:W-:Y:S02]  /*00b0*/  LEA R0, R7, R0, 0x1 ;  /* 0x0000000007007211 */ /* 0x001fe400078e08ff */
[----:B---3--:R-:W-:-:S03]  /*00c0*/  LEA R5, R5, R4, 0x1 ;  /* 0x0000000405057211 */ /* 0x008fc600078e08ff */
[----:B------:R-:W-:-:S05]  /*00d0*/  IMAD R0, R0, UR5, RZ ;  /* 0x0000000500007c24 */ /* 0x000fca000f8e02ff */
[----:B------:R-:W-:-:S05]  /*00e0*/  IADD3 R7, PT, PT, R5, R0, RZ ;  /* 0x0000000005077210 */ /* 0x000fca0007ffe0ff */
[----:B-1----:R-:W-:-:S05]  /*00f0*/  IMAD.WIDE R2, R7, 0x4, R2 ;  /* 0x0000000407027825 */ /* 0x002fca00078e0202 */
[----:B--2---:R0:W5:Y:S01]  /*0100*/  LDG.E R7, desc[UR16][R2.64] ;  /* 0x0000001002077981 */ /* 0x004162000c1e1900 */
[----:B------:R-:W-:Y:S01]  /*0110*/  UISETP.GE.U32.AND UP0, UPT, UR5, 0x8, UPT ;  /* 0x000000080500788c */ /* 0x000fe2000bf06070 */
[----:B------:R-:W-:-:S08]  /*0120*/  HFMA2 R9, -RZ, RZ, 0, 0 ;  /* 0x00000000ff097431 */ /* 0x000fd000000001ff */
[----:B0-----:R-:W-:Y:S05]  /*0130*/  BRA.U !UP0, `(.L_x_1) ;  /* 0x00000005082c7547 */ /* 0x001fea000b800000 */
[----:B------:R-:W0:Y:S01]  /*0140*/  LDCU.128 UR20, c[0x0][0x380] ;  /* 0x00007000ff1477ac */ /* 0x000e220008000c00 */
[----:B------:R-:W-:Y:S01]  /*0150*/  MOV R4, R5 ;  /* 0x0000000500047202 */ /* 0x000fe20000000f00 */
[----:B------:R-:W-:-:S04]  /*0160*/  ULOP3.LUT UR4, UR5, 0x7ffffff8, URZ, 0xc0, !UPT ;  /* 0x7ffffff805047892 */ /* 0x000fc8000f8ec0ff */
[----:B------:R-:W-:Y:S01]  /*0170*/  UIADD3 UR4, UPT, UPT, -UR4, URZ, URZ ;  /* 0x000000ff04047290 */ /* 0x000fe2000fffe1ff */
[----:B0-----:R-:W-:Y:S01]  /*0180*/  MOV R8, UR20 ;  /* 0x0000001400087c02 */ /* 0x001fe20008000f00 */
[----:B------:R-:W-:Y:S01]  /*0190*/  UIMAD.WIDE.U32 UR6, UR5, 0xc, UR22 ;  /* 0x0000000c050678a5 */ /* 0x000fe2000f8e0016 */
[----:B------:R-:W-:Y:S01]  /*01a0*/  MOV R9, UR21 ;  /* 0x0000001500097c02 */ /* 0x000fe20008000f00 */
[----:B------:R-:W-:Y:S02]  /*01b0*/  UIMAD.WIDE.U32 UR8, UR5, 0x10, UR22 ;  /* 0x00000010050878a5 */ /* 0x000fe4000f8e0016 */
[----:B------:R-:W-:Y:S01]  /*01c0*/  UIMAD.WIDE.U32 UR10, UR5, 0x14, UR22 ;  /* 0x00000014050a78a5 */ /* 0x000fe2000f8e0016 */
[----:B------:R-:W-:Y:S01]  /*01d0*/  IMAD.WIDE.U32 R8, R0, 0x4, R8 ;  /* 0x0000000400087825 */ /* 0x000fe200078e0008 */
[----:B------:R-:W-:Y:S02]  /*01e0*/  UIMAD.WIDE.U32 UR12, UR5, 0x18, UR22 ;  /* 0x00000018050c78a5 */ /* 0x000fe4000f8e0016 */
[----:B------:R-:W-:Y:S01]  /*01f0*/  UIMAD.WIDE.U32 UR14, UR5, 0x1c, UR22 ;  /* 0x0000001c050e78a5 */ /* 0x000fe2000f8e0016 */
[----:B------:R-:W-:-:S04]  /*0200*/  IADD3 R6, P0, PT, R8, 0x10, RZ ;  /* 0x0000001008067810 */ /* 0x000fc80007f1e0ff */
[----:B------:R-:W-:-:S09]  /*0210*/  IADD3.X R9, PT, PT, RZ, R9, RZ, P0, !PT ;  /* 0x00000009ff097210 */ /* 0x000fd200007fe4ff */
.L_x_2:
[----:B------:R-:W-:Y:S02]  /*0220*/  MOV R11, 0x4 ;  /* 0x00000004000b7802 */ /* 0x000fe40000000f00 */
[----:B------:R-:W-:-:S03]  /*0230*/  MOV R8, R6 ;  /* 0x0000000600087202 */ /* 0x000fc60000000f00 */
[----:B------:R-:W-:Y:S02]  /*0240*/  IMAD.WIDE R10, R4, R11, UR22 ;  /* 0x00000016040a7e25 */ /* 0x000fe4000f8e020b */
[----:B------:R-:W2:Y:S04]  /*0250*/  LDG.E R6, desc[UR16][R8.64+-0x10] ;  /* 0xfffff01008067981 */ /* 0x000ea8000c1e1900 */
[----:B------:R-:W2:Y:S01]  /*0260*/  LDG.E R10, desc[UR16][R10.64] ;  /* 0x000000100a0a7981 */ /* 0x000ea2000c1e1900 */
[----:B------:R-:W-:-:S06]  /*0270*/  UIMAD.WIDE.U32 UR18, UR5, 0x4, UR22 ;  /* 0x00000004051278a5 */ /* 0x000fcc000f8e0016 */
[----:B------:R-:W-:Y:S01]  /*0280*/  MOV R13, UR19 ;  /* 0x00000013000d7c02 */ /* 0x000fe20008000f00 */
[----:B------:R-:W-:Y:S02]  /*0290*/  IMAD.U32 R12, RZ, RZ, UR18 ;  /* 0x00000012ff0c7e24 */ /* 0x000fe4000f8e00ff */
[----:B--2--5:R-:W-:Y:S02]  /*02a0*/  FFMA R15, R6, R10, R7 ;  /* 0x0000000a060f7223 */ /* 0x024fe40000000007 */
[----:B0-----:R-:W-:-:S03]  /*02b0*/  IMAD.WIDE R6, R4, 0x4, R12 ;  /* 0x0000000404067825 */ /* 0x001fc600078e020c */
[----:B------:R0:W-:Y:S04]  /*02c0*/  STG.E desc[UR16][R2.64], R15 ;  /* 0x0000000f02007986 */ /* 0x0001e8000c101910 */
[----:B------:R-:W2:Y:S04]  /*02d0*/  LDG.E R6, desc[UR16][R6.64] ;  /* 0x0000001006067981 */ /* 0x000ea8000c1e1900 */
[----:B------:R-:W2:Y:S01]  /*02e0*/  LDG.E R14, desc[UR16][R8.64+-0xc] ;  /* 0xfffff410080e7981 */ /* 0x000ea2000c1e1900 */
[----:B------:R-:W-:-:S06]  /*02f0*/  UIMAD.WIDE.U32 UR18, UR5, 0x8, UR22 ;  /* 0x00000008051278a5 */ /* 0x000fcc000f8e0016 */
[----:B------:R-:W-:Y:S02]  /*0300*/  MOV R12, UR18 ;  /* 0x00000012000c7c02 */ /* 0x000fe40008000f00 */
[----:B------:R-:W-:-:S03]  /*0310*/  MOV R13, UR19 ;  /* 0x00000013000d7c02 */ /* 0x000fc60008000f00 */
[----:B------:R-:W-:-:S04]  /*0320*/  IMAD.WIDE R10, R4, 0x4, R12 ;  /* 0x00000004040a7825 */ /* 0x000fc800078e020c */
[----:B--2---:R-:W-:-:S05]  /*0330*/  FFMA R17, R14, R6, R15 ;  /* 0x000000060e117223 */ /* 0x004fca000000000f */
[----:B------:R-:W-:Y:S04]  /*0340*/  STG.E desc[UR16][R2.64], R17 ;  /* 0x0000001102007986 */ /* 0x000fe8000c101910 */
[----:B------:R-:W0:Y:S04]  /*0350*/  LDG.E R10, desc[UR16][R10.64] ;  /* 0x000000100a0a7981 */ /* 0x000e28000c1e1900 */
[----:B------:R-:W0:Y:S01]  /*0360*/  LDG.E R12, desc[UR16][R8.64+-0x8] ;  /* 0xfffff810080c7981 */ /* 0x000e22000c1e1900 */
[----:B------:R-:W-:-:S05]  /*0370*/  HFMA2 R13, -RZ, RZ, 0, 2.384185791015625e-07 ;  /* 0x00000004ff0d7431 */ /* 0x000fca00000001ff */
[----:B------:R-:W-:-:S04]  /*0380*/  IMAD.WIDE R6, R4, R13, UR6 ;  /* 0x0000000604067e25 */ /* 0x000fc8000f8e020d */
[----:B0-----:R-:W-:-:S05]  /*0390*/  FFMA R15, R12, R10, R17 ;  /* 0x0000000a0c0f7223 */ /* 0x001fca0000000011 */
[----:B------:R0:W-:Y:S04]  /*03a0*/  STG.E desc[UR16][R2.64], R15 ;  /* 0x0000000f02007986 */ /* 0x0001e8000c101910 */
[----:B------:R-:W2:Y:S04]  /*03b0*/  LDG.E R6, desc[UR16][R6.64] ;  /* 0x0000001006067981 */ /* 0x000ea8000c1e1900 */
[----:B------:R-:W2:Y:S02]  /*03c0*/  LDG.E R12, desc[UR16][R8.64+-0x4] ;  /* 0xfffffc10080c7981 */ /* 0x000ea4000c1e1900 */
[----:B--2---:R-:W-:Y:S01]  /*03d0*/  FFMA R19, R12, R6, R15 ;  /* 0x000000060c137223 */ /* 0x004fe2000000000f */
[----:B------:R-:W-:-:S04]  /*03e0*/  IMAD.WIDE R12, R4, R13, UR8 ;  /* 0x00000008040c7e25 */ /* 0x000fc8000f8e020d */
[----:B------:R1:W-:Y:S04]  /*03f0*/  STG.E desc[UR16][R2.64], R19 ;  /* 0x0000001302007986 */ /* 0x0003e8000c101910 */
[----:B------:R-:W2:Y:S04]  /*0400*/  LDG.E R12, desc[UR16][R12.64] ;  /* 0x000000100c0c7981 */ /* 0x000ea8000c1e1900 */
[----:B------:R-:W2:Y:S01]  /*0410*/  LDG.E R10, desc[UR16][R8.64] ;  /* 0x00000010080a7981 */ /* 0x000ea2000c1e1900 */
[----:B------:R-:W-:Y:S01]  /*0420*/  MOV R11, 0x4 ;  /* 0x00000004000b7802 */ /* 0x000fe20000000f00 */
[----:B0-----:R-:W-:-:S02]  /*0430*/  HFMA2 R15, -RZ, RZ, 0, 2.384185791015625e-07 ;  /* 0x00000004ff0f7431 */ /* 0x001fc400000001ff */
[----:B--2---:R-:W-:Y:S02]  /*0440*/  FFMA R17, R10, R12, R19 ;  /* 0x0000000c0a117223 */ /* 0x004fe40000000013 */
[----:B------:R-:W-:-:S03]  /*0450*/  IMAD.WIDE R10, R4, R11, UR10 ;  /* 0x0000000a040a7e25 */ /* 0x000fc6000f8e020b */
[----:B------:R0:W-:Y:S04]  /*0460*/  STG.E desc[UR16][R2.64], R17 ;  /* 0x0000001102007986 */ /* 0x0001e8000c101910 */
[----:B------:R-:W2:Y:S04]  /*0470*/  LDG.E R10, desc[UR16][R10.64] ;  /* 0x000000100a0a7981 */ /* 0x000ea8000c1e1900 */
[----:B------:R-:W2:Y:S01]  /*0480*/  LDG.E R6, desc[UR16][R8.64+0x4] ;  /* 0x0000041008067981 */ /* 0x000ea2000c1e1900 */
[----:B------:R-:W-:-:S04]  /*0490*/  IMAD.WIDE R14, R4, R15, UR12 ;  /* 0x0000000c040e7e25 */ /* 0x000fc8000f8e020f */
[----:B--2---:R-:W-:-:S05]  /*04a0*/  FFMA R21, R6, R10, R17 ;  /* 0x0000000a06157223 */ /* 0x004fca0000000011 */
[----:B------:R0:W-:Y:S04]  /*04b0*/  STG.E desc[UR16][R2.64], R21 ;  /* 0x0000001502007986 */ /* 0x0001e8000c101910 */
[----:B------:R-:W1:Y:S04]  /*04c0*/  LDG.E R14, desc[UR16][R14.64] ;  /* 0x000000100e0e7981 */ /* 0x000e68000c1e1900 */
[----:B------:R-:W1:Y:S01]  /*04d0*/  LDG.E R6, desc[UR16][R8.64+0x8] ;  /* 0x0000081008067981 */ /* 0x000e62000c1e1900 */
[----:B------:R-:W-:-:S04]  /*04e0*/  IMAD.MOV.U32 R13, RZ, RZ, 0x4 ;  /* 0x00000004ff0d7424 */ /* 0x000fc800078e00ff */
[----:B------:R-:W-:-:S04]  /*04f0*/  IMAD.WIDE R12, R4, R13, UR14 ;  /* 0x0000000e040c7e25 */ /* 0x000fc8000f8e020d */
[----:B-1----:R-:W-:-:S05]  /*0500*/  FFMA R19, R6, R14, R21 ;  /* 0x0000000e06137223 */ /* 0x002fca0000000015 */
[----:B------:R0:W-:Y:S04]  /*0510*/  STG.E desc[UR16][R2.64], R19 ;  /* 0x0000001302007986 */ /* 0x0001e8000c101910 */
[----:B------:R-:W2:Y:S04]  /*0520*/  LDG.E R12, desc[UR16][R12.64] ;  /* 0x000000100c0c7981 */ /* 0x000ea8000c1e1900 */
[----:B------:R-:W2:Y:S01]  /*0530*/  LDG.E R6, desc[UR16][R8.64+0xc] ;  /* 0x00000c1008067981 */ /* 0x000ea2000c1e1900 */
[----:B------:R-:W-:Y:S01]  /*0540*/  UIADD3 UR4, UPT, UPT, UR4, 0x8, URZ ;  /* 0x0000000804047890 */ /* 0x000fe2000fffe0ff */
[----:B------:R-:W-:-:S03]  /*0550*/  MOV R11, UR5 ;  /* 0x00000005000b7c02 */ /* 0x000fc60008000f00 */
[----:B------:R-:W-:Y:S01]  /*0560*/  UISETP.NE.AND UP0, UPT, UR4, URZ, UPT ;  /* 0x000000ff0400728c */ /* 0x000fe2000bf05270 */
[----:B------:R-:W-:Y:S01]  /*0570*/  LEA R4, R11, R4, 0x3 ;  /* 0x000000040b047211 */ /* 0x000fe200078e18ff */
[----:B--2---:R-:W-:Y:S01]  /*0580*/  FFMA R7, R6, R12, R19 ;  /* 0x0000000c06077223 */ /* 0x004fe20000000013 */
[----:B------:R-:W-:-:S04]  /*0590*/  IADD3 R6, P0, PT, R8, 0x20, RZ ;  /* 0x0000002008067810 */ /* 0x000fc80007f1e0ff */
[----:B------:R0:W-:Y:S01]  /*05a0*/  STG.E desc[UR16][R2.64], R7 ;  /* 0x0000000702007986 */ /* 0x0001e2000c101910 */
[----:B------:R-:W-:Y:S01]  /*05b0*/  IADD3.X R9, PT, PT, RZ, R9, RZ, P0, !PT ;  /* 0x00000009ff097210 */ /* 0x000fe200007fe4ff */
[----:B------:R-:W-:Y:S07]  /*05c0*/  BRA.U UP0, `(.L_x_2) ;  /* 0xfffffffd00147547 */ /* 0x000fee000b83ffff */
[----:B------:R-:W-:-:S06]  /*05d0*/  ULOP3.LUT UR4, UR5, 0x7ffffff8, URZ, 0xc0, !UPT ;  /* 0x7ffffff805047892 */ /* 0x000fcc000f8ec0ff */
[----:B------:R-:W-:-:S07]  /*05e0*/  MOV R9, UR4 ;  /* 0x0000000400097c02 */ /* 0x000fce0008000f00 */
.L_x_1:
[----:B------:R-:W-:-:S06]  /*05f0*/  ULOP3.LUT UR4, UR5, 0x7, URZ, 0xc0, !UPT ;  /* 0x0000000705047892 */ /* 0x000fcc000f8ec0ff */
[----:B------:R-:W-:-:S13]  /*0600*/  ISETP.NE.AND P0, PT, RZ, UR4, PT ;  /* 0x00000004ff007c0c */ /* 0x000fda000bf05270 */
[----:B------:R-:W-:Y:S05]  /*0610*/  @!P0 EXIT ;  /* 0x000000000000894d */ /* 0x000fea0003800000 */
[----:B------:R-:W-:Y:S02]  /*0620*/  UISETP.GE.U32.AND UP0, UPT, UR4, 0x4, UPT ;  /* 0x000000040400788c */ /* 0x000fe4000bf06070 */
[----:B------:R-:W-:-:S07]  /*0630*/  ULOP3.LUT UR4, UR5, 0x3, URZ, 0xc0, !UPT ;  /* 0x0000000305047892 */ /* 0x000fce000f8ec0ff */
[----:B------:R-:W-:Y:S05]  /*0640*/  BRA.U !UP0, `(.L_x_3) ;  /* 0x0000000108887547 */ /* 0x000fea000b800000 */
[----:B------:R-:W1:Y:S01]  /*0650*/  LDC.64 R12, c[0x0][0x380] ;  /* 0x0000e000ff0c7b82 */ /* 0x000e620000000a00 */
[----:B------:R-:W-:Y:S01]  /*0660*/  IADD3 R11, PT, PT, R0, R9, RZ ;  /* 0x00000009000b7210 */ /* 0x000fe20007ffe0ff */
[----:B0-----:R-:W-:Y:S01]  /*0670*/  IMAD R17, R9, UR5, R5 ;  /* 0x0000000509117c24 */ /* 0x001fe2000f8e0205 */
[----:B------:R-:W0:Y:S05]  /*0680*/  LDCU.64 UR6, c[0x0][0x380] ;  /* 0x00007000ff0677ac */ /* 0x000e2a0008000a00 */
[----:B------:R-:W2:Y:S01]  /*0690*/  LDC.64 R14, c[0x0][0x388] ;  /* 0x0000e200ff0e7b82 */ /* 0x000ea20000000a00 */
[----:B-1----:R-:W-:-:S06]  /*06a0*/  IMAD.WIDE.U32 R12, R11, 0x4, R12 ;  /* 0x000000040b0c7825 */ /* 0x002fcc00078e000c */
[----:B------:R-:W3:Y:S01]  /*06b0*/  LDG.E R12, desc[UR16][R12.64] ;  /* 0x000000100c0c7981 */ /* 0x000ee2000c1e1900 */
[----:B--2---:R-:W-:-:S05]  /*06c0*/  IMAD.WIDE R14, R17, 0x4, R14 ;  /* 0x00000004110e7825 */ /* 0x004fca00078e020e */
[----:B------:R-:W3:Y:S01]  /*06d0*/  LDG.E R4, desc[UR16][R14.64] ;  /* 0x000000100e047981 */ /* 0x000ee2000c1e1900 */
[----:B------:R-:W-:Y:S02]  /*06e0*/  IADD3 R6, P0, PT, R0, R9, RZ ;  /* 0x0000000900067210 */ /* 0x000fe40007f1e0ff */
[----:B------:R-:W-:Y:S02]  /*06f0*/  MOV R19, UR5 ;  /* 0x0000000500137c02 */ /* 0x000fe40008000f00 */
[----:B------:R-:W-:Y:S02]  /*0700*/  IADD3.X R11, PT, PT, RZ, RZ, RZ, P0, !PT ;  /* 0x000000ffff0b7210 */ /* 0x000fe400007fe4ff */
[----:B0-----:R-:W-:-:S04]  /*0710*/  LEA R10, P0, R6, UR6, 0x2 ;  /* 0x00000006060a7c11 */ /* 0x001fc8000f8010ff */
[----:B------:R-:W-:Y:S01]  /*0720*/  LEA.HI.X R11, R6, UR7, R11, 0x2, P0 ;  /* 0x00000007060b7c11 */ /* 0x000fe200080f140b */
[----:B---3-5:R-:W-:Y:S01]  /*0730*/  FFMA R17, R12, R4, R7 ;  /* 0x000000040c117223 */ /* 0x028fe20000000007 */
[----:B------:R-:W-:-:S04]  /*0740*/  IMAD.WIDE.U32 R6, R19, 0x4, R14 ;  /* 0x0000000413067825 */ /* 0x000fc800078e000e */
[----:B------:R1:W-:Y:S04]  /*0750*/  STG.E desc[UR16][R2.64], R17 ;  /* 0x0000001102007986 */ /* 0x0003e8000c101910 */
[----:B------:R-:W2:Y:S04]  /*0760*/  LDG.E R8, desc[UR16][R6.64] ;  /* 0x0000001006087981 */ /* 0x000ea8000c1e1900 */
[----:B------:R-:W2:Y:S01]  /*0770*/  LDG.E R4, desc[UR16][R10.64+0x4] ;  /* 0x000004100a047981 */ /* 0x000ea2000c1e1900 */
[----:B------:R-:W-:-:S04]  /*0780*/  IMAD.U32 R13, RZ, RZ, UR5 ;  /* 0x00000005ff0d7e24 */ /* 0x000fc8000f8e00ff */
[----:B------:R-:W-:-:S04]  /*0790*/  IMAD.WIDE.U32 R12, R13, 0x4, R6 ;  /* 0x000000040d0c7825 */ /* 0x000fc800078e0006 */
[----:B--2---:R-:W-:-:S05]  /*07a0*/  FFMA R19, R4, R8, R17 ;  /* 0x0000000804137223 */ /* 0x004fca0000000011 */
[----:B------:R1:W-:Y:S04]  /*07b0*/  STG.E desc[UR16][R2.64], R19 ;  /* 0x0000001302007986 */ /* 0x0003e8000c101910 */
[----:B------:R-:W2:Y:S04]  /*07c0*/  LDG.E R8, desc[UR16][R12.64] ;  /* 0x000000100c087981 */ /* 0x000ea8000c1e1900 */
[----:B------:R-:W2:Y:S01]  /*07d0*/  LDG.E R4, desc[UR16][R10.64+0x8] ;  /* 0x000008100a047981 */ /* 0x000ea2000c1e1900 */
[----:B------:R-:W-:-:S05]  /*07e0*/  MOV R15, UR5 ;  /* 0x00000005000f7c02 */ /* 0x000fca0008000f00 */
[----:B------:R-:W-:-:S04]  /*07f0*/  IMAD.WIDE.U32 R14, R15, 0x4, R12 ;  /* 0x000000040f0e7825 */ /* 0x000fc800078e000c */
[----:B--2---:R-:W-:-:S05]  /*0800*/  FFMA R21, R4, R8, R19 ;  /* 0x0000000804157223 */ /* 0x004fca0000000013 */
[----:B------:R1:W-:Y:S04]  /*0810*/  STG.E desc[UR16][R2.64], R21 ;  /* 0x0000001502007986 */ /* 0x0003e8000c101910 */
[----:B------:R-:W2:Y:S04]  /*0820*/  LDG.E R4, desc[UR16][R10.64+0xc] ;  /* 0x00000c100a047981 */ /* 0x000ea8000c1e1900 */
[----:B------:R-:W2:Y:S01]  /*0830*/  LDG.E R14, desc[UR16][R14.64] ;  /* 0x000000100e0e7981 */ /* 0x000ea2000c1e1900 */
[----:B------:R-:W-:Y:S01]  /*0840*/  IADD3 R9, PT, PT, R9, 0x4, RZ ;  /* 0x0000000409097810 */ /* 0x000fe20007ffe0ff */
[----:B--2---:R-:W-:-:S05]  /*0850*/  FFMA R7, R4, R14, R21 ;  /* 0x0000000e04077223 */ /* 0x004fca0000000015 */
[----:B------:R1:W-:Y:S02]  /*0860*/  STG.E desc[UR16][R2.64], R7 ;  /* 0x0000000702007986 */ /* 0x0003e4000c101910 */
.L_x_3:
[----:B------:R-:W-:-:S13]  /*0870*/  ISETP.NE.AND P0, PT, RZ, UR4, PT ;  /* 0x00000004ff007c0c */ /* 0x000fda000bf05270 */
[----:B------:R-:W-:Y:S05]  /*0880*/  @!P0 EXIT ;  /* 0x000000000000894d */ /* 0x000fea0003800000 */
[----:B------:R-:W-:-:S09]  /*0890*/  UISETP.NE.AND UP0, UPT, UR4, 0x1, UPT ;  /* 0x000000010400788c */ /* 0x000fd2000bf05270 */
[----:B------:R-:W-:Y:S05]  /*08a0*/  BRA.U !UP0, `(.L_x_4) ;  /* 0x0000000108587547 */ /* 0x000fea000b800000 */
[----:B------:R-:W2:Y:S01]  /*08b0*/  LDC.64 R10, c[0x0][0x380] ;  /* 0x0000e000ff0a7b82 */ /* 0x000ea20000000a00 */
[----:B------:R-:W-:Y:S01]  /*08c0*/  IADD3 R13, PT, PT, R0, R9, RZ ;  /* 0x00000009000d7210 */ /* 0x000fe20007ffe0ff */
[----:B01----:R-:W-:Y:S01]  /*08d0*/  IMAD R17, R9, UR5, R5 ;  /* 0x0000000509117c24 */ /* 0x003fe2000f8e0205 */
[----:B------:R-:W0:Y:S05]  /*08e0*/  LDCU.64 UR6, c[0x0][0x380] ;  /* 0x00007000ff0677ac */ /* 0x000e2a0008000a00 */
[----:B------:R-:W1:Y:S01]  /*08f0*/  LDC.64 R14, c[0x0][0x388] ;  /* 0x0000e200ff0e7b82 */ /* 0x000e620000000a00 */
[----:B--2---:R-:W-:-:S06]  /*0900*/  IMAD.WIDE.U32 R12, R13, 0x4, R10 ;  /* 0x000000040d0c7825 */ /* 0x004fcc00078e000a */
[----:B------:R-:W2:Y:S01]  /*0910*/  LDG.E R12, desc[UR16][R12.64] ;  /* 0x000000100c0c7981 */ /* 0x000ea2000c1e1900 */
[----:B-1----:R-:W-:-:S05]  /*0920*/  IMAD.WIDE R14, R17, 0x4, R14 ;  /* 0x00000004110e7825 */ /* 0x002fca00078e020e */
[----:B------:R-:W2:Y:S01]  /*0930*/  LDG.E R4, desc[UR16][R14.64] ;  /* 0x000000100e047981 */ /* 0x000ea2000c1e1900 */
[----:B------:R-:W-:Y:S02]  /*0940*/  IADD3 R6, P0, PT, R0, R9, RZ ;  /* 0x0000000900067210 */ /* 0x000fe40007f1e0ff */
[----:B------:R-:W-:Y:S02]  /*0950*/  MOV R17, UR5 ;  /* 0x0000000500117c02 */ /* 0x000fe40008000f00 */
[----:B------:R-:W-:Y:S02]  /*0960*/  IADD3.X R11, PT, PT, RZ, RZ, RZ, P0, !PT ;  /* 0x000000ffff0b7210 */ /* 0x000fe400007fe4ff */
[----:B0-----:R-:W-:Y:S01]  /*0970*/  LEA R10, P0, R6, UR6, 0x2 ;  /* 0x00000006060a7c11 */ /* 0x001fe2000f8010ff */
[----:B------:R-:W-:-:S03]  /*0980*/  IMAD.WIDE.U32 R16, R17, 0x4, R14 ;  /* 0x0000000411107825 */ /* 0x000fc600078e000e */
[----:B------:R-:W-:Y:S01]  /*0990*/  LEA.HI.X R11, R6, UR7, R11, 0x2, P0 ;  /* 0x00000007060b7c11 */ /* 0x000fe200080f140b */
[----:B--2--5:R-:W-:-:S05]  /*09a0*/  FFMA R19, R12, R4, R7 ;  /* 0x000000040c137223 */ /* 0x024fca0000000007 */
[----:B------:R2:W-:Y:S04]  /*09b0*/  STG.E desc[UR16][R2.64], R19 ;  /* 0x0000001302007986 */ /* 0x0005e8000c101910 */
[----:B------:R-:W3:Y:S04]  /*09c0*/  LDG.E R16, desc[UR16][R16.64] ;  /* 0x0000001010107981 */ /* 0x000ee8000c1e1900 */
[----:B------:R-:W3:Y:S01]  /*09d0*/  LDG.E R10, desc[UR16][R10.64+0x4] ;  /* 0x000004100a0a7981 */ /* 0x000ee2000c1e1900 */
[----:B------:R-:W-:Y:S01]  /*09e0*/  IADD3 R9, PT, PT, R9, 0x2, RZ ;  /* 0x0000000209097810 */ /* 0x000fe20007ffe0ff */
[----:B---3--:R-:W-:-:S05]  /*09f0*/  FFMA R7, R10, R16, R19 ;  /* 0x000000100a077223 */ /* 0x008fca0000000013 */
[----:B------:R2:W-:Y:S02]  /*0a00*/  STG.E desc[UR16][R2.64], R7 ;  /* 0x0000000702007986 */ /* 0x0005e4000c101910 */
.L_x_4:
[----:B------:R-:W-:-:S04]  /*0a10*/  ULOP3.LUT UR4, UR5, 0x1, URZ, 0xc0, !UPT ;  /* 0x0000000105047892 */ /* 0x000fc8000f8ec0ff */
[----:B------:R-:W-:-:S06]  /*0a20*/  UISETP.NE.U32.AND UP0, UPT, UR4, 0x1, UPT ;  /* 0x000000010400788c */ /* 0x000fcc000bf05070 */
[----:B------:R-:W-:-:S13]  /*0a30*/  PLOP3.LUT P0, PT, PT, PT, UP0, 0x80, 0x8 ;  /* 0x000000000008781c */ /* 0x000fda0003f0f008 */
[----:B------:R-:W-:Y:S05]  /*0a40*/  @P0 EXIT ;  /* 0x000000000000094d */ /* 0x000fea0003800000 */
[----:B------:R-:W3:Y:S01]  /*0a50*/  LDC.64 R10, c[0x0][0x380] ;  /* 0x0000e000ff0a7b82 */ /* 0x000ee20000000a00 */
[----:B------:R-:W-:Y:S01]  /*0a60*/  IADD3 R15, PT, PT, R0, R9, RZ ;  /* 0x00000009000f7210 */ /* 0x000fe20007ffe0ff */
[----:B------:R-:W-:-:S06]  /*0a70*/  IMAD R9, R9, UR5, R5 ;  /* 0x0000000509097c24 */ /* 0x000fcc000f8e0205 */
[----:B------:R-:W4:Y:S01]  /*0a80*/  LDC.64 R12, c[0x0][0x388] ;  /* 0x0000e200ff0c7b82 */ /* 0x000f220000000a00 */
[----:B---3--:R-:W-:-:S06]  /*0a90*/  IMAD.WIDE.U32 R4, R15, 0x4, R10 ;  /* 0x000000040f047825 */ /* 0x008fcc00078e000a */
[----:B------:R-:W0:Y:S01]  /*0aa0*/  LDG.E R4, desc[UR16][R4.64] ;  /* 0x0000001004047981 */ /* 0x000e22000c1e1900 */
[----:B----4-:R-:W-:-:S06]  /*0ab0*/  IMAD.WIDE R8, R9, 0x4, R12 ;  /* 0x0000000409087825 */ /* 0x010fcc00078e020c */
[----:B------:R-:W0:Y:S02]  /*0ac0*/  LDG.E R8, desc[UR16][R8.64] ;  /* 0x0000001008087981 */ /* 0x000e24000c1e1900 */
[----:B012--5:R-:W-:-:S05]  /*0ad0*/  FFMA R7, R4, R8, R7 ;  /* 0x0000000804077223 */ /* 0x027fca0000000007 */
[----:B------:R-:W-:Y:S01]  /*0ae0*/  STG.E desc[UR16][R2.64], R7 ;  /* 0x0000000702007986 */ /* 0x000fe2000c101910 */
[----:B------:R-:W-:Y:S05]  /*0af0*/  EXIT ;  /* 0x000000000000794d */ /* 0x000fea0003800000 */
.L_x_5:
        /* <DEDUP_REMOVED lines=16> */
.L_x_7:


//--------------------- .nv.shared._Z21gpu_Matrix_Mul_sharedPfS_S_i --------------------------
	.section	.nv.shared._Z21gpu_Matrix_Mul_sharedPfS_S_i,"aw",@nobits
	.sectionflags	@""
	.align	4
.nv.shared._Z21gpu_Matrix_Mul_sharedPfS_S_i:
	.zero		1056


//--------------------- .nv.shared.reserved.0     --------------------------
	.section	.nv.shared.reserved.0,"aw",@nobits
	.weak		__nv_reservedSMEM_offset_0_alias
	.size		__nv_reservedSMEM_offset_0_alias, 0, 64
	.other		__nv_reservedSMEM_offset_0_alias,@"STO_CUDA_RESERVED_SHARED STV_DEFAULT"
__nv_reservedSMEM_offset_0_alias:
	.zero		0
	.zero		64


//--------------------- .nv.constant0._Z21gpu_Matrix_Mul_sharedPfS_S_i --------------------------
	.section	.nv.constant0._Z21gpu_Matrix_Mul_sharedPfS_S_i,"a",@progbits
	.sectionflags	@""
	.align	4
.nv.constant0._Z21gpu_Matrix_Mul_sharedPfS_S_i:
	.zero		924


//--------------------- .nv.constant0._Z24gpu_Matrix_Mul_nonsharedPfS_S_i --------------------------
	.section	.nv.constant0._Z24gpu_Matrix_Mul_nonsharedPfS_S_i,"a",@progbits
	.sectionflags	@""
	.align	4
.nv.constant0._Z24gpu_Matrix_Mul_nonsharedPfS_S_i:
	.zero		924


//--------------------- SYMBOLS --------------------------

	.type		.nv.reservedSmem.offset0,@object
	.size		.nv.reservedSmem.offset0,0x4
	.type		.nv.reservedSmem.cap,@object
	.size		.nv.reservedSmem.cap,0x4
